//
// Generated by NVIDIA NVVM Compiler
//
// Compiler Build ID: CL-36424714
// Cuda compilation tools, release 13.0, V13.0.88
// Based on NVVM 20.0.0
//

.version 9.0
.target sm_100
.address_size 64

	// .globl	_Z4calcPfi

.visible .entry _Z4calcPfi(
	.param .u64 .ptr .align 1 _Z4calcPfi_param_0,
	.param .u32 _Z4calcPfi_param_1
)
{
	.reg .pred 	%p<2>;
	.reg .b32 	%r<6>;
	.reg .b32 	%f<6>;
	.reg .b64 	%rd<5>;

	ld.param.u64 	%rd2, [_Z4calcPfi_param_0];
	ld.param.u32 	%r1, [_Z4calcPfi_param_1];
	cvta.to.global.u64 	%rd3, %rd2;
	mov.u32 	%r2, %ctaid.x;
	mov.u32 	%r3, %ntid.x;
	mov.u32 	%r4, %tid.x;
	mad.lo.s32 	%r5, %r2, %r3, %r4;
	mul.wide.s32 	%rd4, %r5, 4;
	add.s64 	%rd1, %rd3, %rd4;
	setp.ge.s32 	%p1, %r5, %r1;
	@%p1 bra 	$L__BB0_2;
	ld.global.f32 	%f1, [%rd1];
	mul.f32 	%f2, %f1, %f1;
	mov.f32 	%f3, 0f3F800000;
	sub.f32 	%f4, %f3, %f2;
	sqrt.rn.f32 	%f5, %f4;
	st.global.f32 	[%rd1], %f5;
$L__BB0_2:
	ret;

}


// ===== COMPILED SASS (sm_100) =====

	.target	sm_100

	.elftype	@"ET_EXEC"


//--------------------- .note.nv.tkinfo           --------------------------
	.section	.note.nv.tkinfo,"",@"SHT_NOTE"
	.sectionflags	@"SHF_NOTE_NV_TKINFO"
	.tkinfo
        /*0018*/ 	.word	0x00000002
        /*0030*/ 	.string	""
        /*0030*/ 	.string	"ptxas"
        /*0030*/ 	.string	"Cuda compilation tools, release 13.0, V13.0.88"
        /*0030*/ 	.string	"Build cuda_13.0.r13.0/compiler.36424714_0"
        /*0030*/ 	.string	"-arch sm_100 -m 64 "



//--------------------- .note.nv.cuinfo           --------------------------
	.section	.note.nv.cuinfo,"",@"SHT_NOTE"
	.sectionflags	@"SHF_NOTE_NV_CUINFO"
        /*0018*/ 	.short	0x0002
        /*001a*/ 	.short	0x0064
        /*001c*/ 	.short	0x0082
	.zero		2


//--------------------- .nv.info                  --------------------------
	.section	.nv.info,"",@"SHT_CUDA_INFO"
	.align	4


	//----- nvinfo : EIATTR_REGCOUNT
	.align		4
        /*0000*/ 	.byte	0x04, 0x2f
        /*0002*/ 	.short	(.L_1 - .L_0)
	.align		4
.L_0:
        /*0004*/ 	.word	index@(_Z4calcPfi)
        /*0008*/ 	.word	0x0000000c


	//----- nvinfo : EIATTR_FRAME_SIZE
	.align		4
.L_1:
        /*000c*/ 	.byte	0x04, 0x11
        /*000e*/ 	.short	(.L_3 - .L_2)
	.align		4
.L_2:
        /*0010*/ 	.word	index@($__internal_0_$__cuda_sm20_sqrt_rn_f32_slowpath)
        /*0014*/ 	.word	0x00000000


	//----- nvinfo : EIATTR_FRAME_SIZE
	.align		4
.L_3:
        /*0018*/ 	.byte	0x04, 0x11
        /*001a*/ 	.short	(.L_5 - .L_4)
	.align		4
.L_4:
        /*001c*/ 	.word	index@(_Z4calcPfi)
        /*0020*/ 	.word	0x00000000


	//----- nvinfo : EIATTR_MIN_STACK_SIZE
	.align		4
.L_5:
        /*0024*/ 	.byte	0x04, 0x12
        /*0026*/ 	.short	(.L_7 - .L_6)
	.align		4
.L_6:
        /*0028*/ 	.word	index@(_Z4calcPfi)
        /*002c*/ 	.word	0x00000000
.L_7:


//--------------------- .nv.compat                --------------------------
	.section	.nv.compat,"",@"SHT_CUDA_COMPAT_INFO"
	.align	4
        /*0000*/ 	.byte	0x02, 0x09, 0x00, 0x00, 0x02, 0x02, 0x01, 0x00, 0x02, 0x05, 0x05, 0x00, 0x03, 0x07, 0x01, 0x01
        /*0010*/ 	.byte	0x02, 0x03, 0x00, 0x00, 0x02, 0x06, 0x01, 0x00, 0x04, 0x0b, 0x08, 0x00, 0x01, 0x00, 0x00, 0x00
        /*0020*/ 	.byte	0x00, 0x00, 0x00, 0x00


//--------------------- .nv.info._Z4calcPfi       --------------------------
	.section	.nv.info._Z4calcPfi,"",@"SHT_CUDA_INFO"
	.sectionflags	@""
	.align	4


	//----- nvinfo : EIATTR_CUDA_API_VERSION
	.align		4
        /*0000*/ 	.byte	0x04, 0x37
        /*0002*/ 	.short	(.L_9 - .L_8)
.L_8:
        /*0004*/ 	.word	0x00000082


	//----- nvinfo : EIATTR_KPARAM_INFO
	.align		4
.L_9:
        /*0008*/ 	.byte	0x04, 0x17
        /*000a*/ 	.short	(.L_11 - .L_10)
.L_10:
        /*000c*/ 	.word	0x00000000
        /*0010*/ 	.short	0x0001
        /*0012*/ 	.short	0x0008
        /*0014*/ 	.byte	0x00, 0xf0, 0x11, 0x00


	//----- nvinfo : EIATTR_KPARAM_INFO
	.align		4
.L_11:
        /*0018*/ 	.byte	0x04, 0x17
        /*001a*/ 	.short	(.L_13 - .L_12)
.L_12:
        /*001c*/ 	.word	0x00000000
        /*0020*/ 	.short	0x0000
        /*0022*/ 	.short	0x0000
        /*0024*/ 	.byte	0x00, 0xf5, 0x21, 0x00


	//----- nvinfo : EIATTR_SPARSE_MMA_MASK
	.align		4
.L_13:
        /*0028*/ 	.byte	0x03, 0x50
        /*002a*/ 	.short	0x0000


	//----- nvinfo : EIATTR_MAXREG_COUNT
	.align		4
        /*002c*/ 	.byte	0x03, 0x1b
        /*002e*/ 	.short	0x00ff


	//----- nvinfo : EIATTR_MERCURY_ISA_VERSION
	.align		4
        /*0030*/ 	.byte	0x03, 0x5f
        /*0032*/ 	.short	0x0101


	//----- nvinfo : EIATTR_VRC_CTA_INIT_COUNT
	.align		4
        /*0034*/ 	.byte	0x02, 0x4a
	.zero		1
	.zero		1


	//----- nvinfo : EIATTR_EXIT_INSTR_OFFSETS
	.align		4
        /*0038*/ 	.byte	0x04, 0x1c
        /*003a*/ 	.short	(.L_15 - .L_14)


	//   ....[0]....
.L_14:
        /*003c*/ 	.word	0x00000080


	//   ....[1]....
        /*0040*/ 	.word	0x000001c0


	//----- nvinfo : EIATTR_CRS_STACK_SIZE
	.align		4
.L_15:
        /*0044*/ 	.byte	0x04, 0x1e
        /*0046*/ 	.short	(.L_17 - .L_16)
.L_16:
        /*0048*/ 	.word	0x00000000


	//----- nvinfo : EIATTR_CBANK_PARAM_SIZE
	.align		4
.L_17:
        /*004c*/ 	.byte	0x03, 0x19
        /*004e*/ 	.short	0x000c


	//----- nvinfo : EIATTR_PARAM_CBANK
	.align		4
        /*0050*/ 	.byte	0x04, 0x0a
        /*0052*/ 	.short	(.L_19 - .L_18)
	.align		4
.L_18:
        /*0054*/ 	.word	index@(.nv.constant0._Z4calcPfi)
        /*0058*/ 	.short	0x0380
        /*005a*/ 	.short	0x000c


	//----- nvinfo : EIATTR_SW_WAR
	.align		4
.L_19:
        /*005c*/ 	.byte	0x04, 0x36
        /*005e*/ 	.short	(.L_21 - .L_20)
.L_20:
        /*0060*/ 	.word	0x00000008
.L_21:


//--------------------- .nv.callgraph             --------------------------
	.section	.nv.callgraph,"",@"SHT_CUDA_CALLGRAPH"
	.align	4
	.sectionentsize	8
	.align		4
        /*0000*/ 	.word	0x00000000
	.align		4
        /*0004*/ 	.word	0xffffffff
	.align		4
        /*0008*/ 	.word	0x00000000
	.align		4
        /*000c*/ 	.word	0xfffffffe
	.align		4
        /*0010*/ 	.word	0x00000000
	.align		4
        /*0014*/ 	.word	0xfffffffd
	.align		4
        /*0018*/ 	.word	0x00000000
	.align		4
        /*001c*/ 	.word	0xfffffffc


//--------------------- .text._Z4calcPfi          --------------------------
	.section	.text._Z4calcPfi,"ax",@progbits
	.align	128
        .global         _Z4calcPfi
        .type           _Z4calcPfi,@function
        .size           _Z4calcPfi,(.L_x_5 - _Z4calcPfi)
        .other          _Z4calcPfi,@"STO_CUDA_ENTRY STV_DEFAULT"
_Z4calcPfi:
.text._Z4calcPfi:
[----:B------:R-:W-:Y:S01]  /*0000*/  LDC R1, c[0x0][0x37c] ;  /* 0x0000df00ff017b82 */ /* 0x000fe20000000800 */
[----:B------:R-:W0:Y:S07]  /*0010*/  S2R R0, SR_TID.X ;  /* 0x0000000000007919 */ /* 0x000e2e0000002100 */
[----:B------:R-:W0:Y:S01]  /*0020*/  S2UR UR4, SR_CTAID.X ;  /* 0x00000000000479c3 */ /* 0x000e220000002500 */
[----:B------:R-:W1:Y:S07]  /*0030*/  LDCU UR5, c[0x0][0x388] ;  /* 0x00007100ff0577ac */ /* 0x000e6e0008000800 */
[----:B------:R-:W0:Y:S08]  /*0040*/  LDC R5, c[0x0][0x360] ;  /* 0x0000d800ff057b82 */ /* 0x000e300000000800 */
[----:B------:R-:W2:Y:S01]  /*0050*/  LDC.64 R2, c[0x0][0x380] ;  /* 0x0000e000ff027b82 */ /* 0x000ea20000000a00 */
[----:B0-----:R-:W-:-:S05]  /*0060*/  IMAD R5, R5, UR4, R0 ;  /* 0x0000000405057c24 */ /* 0x001fca000f8e0200 */
[----:B-1----:R-:W-:-:S13]  /*0070*/  ISETP.GE.AND P0, PT, R5, UR5, PT ;  /* 0x0000000505007c0c */ /* 0x002fda000bf06270 */
[----:B--2---:R-:W-:Y:S05]  /*0080*/  @P0 EXIT ;  /* 0x000000000000094d */ /* 0x004fea0003800000 */
[----:B------:R-:W0:Y:S01]  /*0090*/  LDCU.64 UR4, c[0x0][0x358] ;  /* 0x00006b00ff0477ac */ /* 0x000e220008000a00 */
[----:B------:R-:W-:-:S05]  /*00a0*/  IMAD.WIDE R2, R5, 0x4, R2 ;  /* 0x0000000405027825 */ /* 0x000fca00078e0202 */
[----:B0-----:R-:W2:Y:S01]  /*00b0*/  LDG.E R0, desc[UR4][R2.64] ;  /* 0x0000000402007981 */ /* 0x001ea2000c1e1900 */
[----:B------:R-:W-:Y:S01]  /*00c0*/  BSSY.RECONVERGENT B0, `(.L_x_0) ;  /* 0x000000e000007945 */ /* 0x000fe20003800200 */
[----:B--2---:R-:W-:-:S04]  /*00d0*/  FFMA R0, -R0, R0, 1 ;  /* 0x3f80000000007423 */ /* 0x004fc80000000100 */
[----:B------:R0:W1:Y:S01]  /*00e0*/  MUFU.RSQ R5, R0 ;  /* 0x0000000000057308 */ /* 0x0000620000001400 */
[----:B------:R-:W-:-:S04]  /*00f0*/  IADD3 R4, PT, PT, R0, -0xd000000, RZ ;  /* 0xf300000000047810 */ /* 0x000fc80007ffe0ff */
[----:B------:R-:W-:-:S13]  /*0100*/  ISETP.GT.U32.AND P0, PT, R4, 0x727fffff, PT ;  /* 0x727fffff0400780c */ /* 0x000fda0003f04070 */
[----:B01----:R-:W-:Y:S05]  /*0110*/  @!P0 BRA `(.L_x_1) ;  /* 0x0000000000108947 */ /* 0x003fea0003800000 */
[----:B------:R-:W-:-:S07]  /*0120*/  MOV R9, 0x140 ;  /* 0x0000014000097802 */ /* 0x000fce0000000f00 */
[----:B------:R-:W-:Y:S05]  /*0130*/  CALL.REL.NOINC `($__internal_0_$__cuda_sm20_sqrt_rn_f32_slowpath) ;  /* 0x0000000000247944 */ /* 0x000fea0003c00000 */
[----:B------:R-:W-:Y:S01]  /*0140*/  MOV R5, R0 ;  /* 0x0000000000057202 */ /* 0x000fe20000000f00 */
[----:B------:R-:W-:Y:S06]  /*0150*/  BRA `(.L_x_2) ;  /* 0x0000000000107947 */ /* 0x000fec0003800000 */
.L_x_1:
[----:B------:R-:W-:Y:S01]  /*0160*/  FMUL.FTZ R7, R0, R5 ;  /* 0x0000000500077220 */ /* 0x000fe20000410000 */
[----:B------:R-:W-:-:S03]  /*0170*/  FMUL.FTZ R5, R5, 0.5 ;  /* 0x3f00000005057820 */ /* 0x000fc60000410000 */
[----:B------:R-:W-:-:S04]  /*0180*/  FFMA R0, -R7, R7, R0 ;  /* 0x0000000707007223 */ /* 0x000fc80000000100 */
[----:B------:R-:W-:-:S07]  /*0190*/  FFMA R5, R0, R5, R7 ;  /* 0x0000000500057223 */ /* 0x000fce0000000007 */
.L_x_2:
[----:B------:R-:W-:Y:S05]  /*01a0*/  BSYNC.RECONVERGENT B0 ;  /* 0x0000000000007941 */ /* 0x000fea0003800200 */
.L_x_0:
[----:B------:R-:W-:Y:S01]  /*01b0*/  STG.E desc[UR4][R2.64], R5 ;  /* 0x0000000502007986 */ /* 0x000fe2000c101904 */
[----:B------:R-:W-:Y:S05]  /*01c0*/  EXIT ;  /* 0x000000000000794d */ /* 0x000fea0003800000 */
        .weak           $__internal_0_$__cuda_sm20_sqrt_rn_f32_slowpath
        .type           $__internal_0_$__cuda_sm20_sqrt_rn_f32_slowpath,@function
        .size           $__internal_0_$__cuda_sm20_sqrt_rn_f32_slowpath,(.L_x_5 - $__internal_0_$__cuda_sm20_sqrt_rn_f32_slowpath)
$__internal_0_$__cuda_sm20_sqrt_rn_f32_slowpath:
[----:B------:R-:W-:-:S13]  /*01d0*/  LOP3.LUT P0, RZ, R0, 0x7fffffff, RZ, 0xc0, !PT ;  /* 0x7fffffff00ff7812 */ /* 0x000fda000780c0ff */
[----:B------:R-:W-:Y:S01]  /*01e0*/  @!P0 MOV R4, R0 ;  /* 0x0000000000048202 */ /* 0x000fe20000000f00 */
[----:B------:R-:W-:Y:S06]  /*01f0*/  @!P0 BRA `(.L_x_3) ;  /* 0x0000000000408947 */ /* 0x000fec0003800000 */
[----:B------:R-:W-:-:S13]  /*0200*/  FSETP.GEU.FTZ.AND P0, PT, R0, RZ, PT ;  /* 0x000000ff0000720b */ /* 0x000fda0003f1e000 */
[----:B------:R-:W-:Y:S01]  /*0210*/  @!P0 MOV R4, 0x7fffffff ;  /* 0x7fffffff00048802 */ /* 0x000fe20000000f00 */
[----:B------:R-:W-:Y:S06]  /*0220*/  @!P0 BRA `(.L_x_3) ;  /* 0x0000000000348947 */ /* 0x000fec0003800000 */
[----:B------:R-:W-:-:S13]  /*0230*/  FSETP.GTU.FTZ.AND P0, PT, |R0|, +INF , PT ;  /* 0x7f8000000000780b */ /* 0x000fda0003f1c200 */
[----:B------:R-:W-:Y:S01]  /*0240*/  @P0 FADD.FTZ R4, R0, 1 ;  /* 0x3f80000000040421 */ /* 0x000fe20000010000 */
[----:B------:R-:W-:Y:S06]  /*0250*/  @P0 BRA `(.L_x_3) ;  /* 0x0000000000280947 */ /* 0x000fec0003800000 */
[----:B------:R-:W-:-:S13]  /*0260*/  FSETP.NEU.FTZ.AND P0, PT, |R0|, +INF , PT ;  /* 0x7f8000000000780b */ /* 0x000fda0003f1d200 */
[----:B------:R-:W-:-:S04]  /*0270*/  @P0 FFMA R5, R0, 1.84467440737095516160e+19, RZ ;  /* 0x5f80000000050823 */ /* 0x000fc800000000ff */
[----:B------:R-:W0:Y:S02]  /*0280*/  @P0 MUFU.RSQ R4, R5 ;  /* 0x0000000500040308 */ /* 0x000e240000001400 */
[----:B0-----:R-:W-:Y:S01]  /*0290*/  @P0 FMUL.FTZ R6, R5, R4 ;  /* 0x0000000405060220 */ /* 0x001fe20000410000 */
[----:B------:R-:W-:Y:S01]  /*02a0*/  @P0 FMUL.FTZ R8, R4, 0.5 ;  /* 0x3f00000004080820 */ /* 0x000fe20000410000 */
[----:B------:R-:W-:Y:S02]  /*02b0*/  @!P0 MOV R4, R0 ;  /* 0x0000000000048202 */ /* 0x000fe40000000f00 */
[----:B------:R-:W-:-:S04]  /*02c0*/  @P0 FADD.FTZ R7, -R6, -RZ ;  /* 0x800000ff06070221 */ /* 0x000fc80000010100 */
[----:B------:R-:W-:-:S04]  /*02d0*/  @P0 FFMA R7, R6, R7, R5 ;  /* 0x0000000706070223 */ /* 0x000fc80000000005 */
[----:B------:R-:W-:-:S04]  /*02e0*/  @P0 FFMA R7, R7, R8, R6 ;  /* 0x0000000807070223 */ /* 0x000fc80000000006 */
[----:B------:R-:W-:-:S07]  /*02f0*/  @P0 FMUL.FTZ R4, R7, 2.3283064365386962891e-10 ;  /* 0x2f80000007040820 */ /* 0x000fce0000410000 */
.L_x_3:
[----:B------:R-:W-:Y:S01]  /*0300*/  HFMA2 R5, -RZ, RZ, 0, 0 ;  /* 0x00000000ff057431 */ /* 0x000fe200000001ff */
[----:B------:R-:W-:Y:S02]  /*0310*/  MOV R0, R4 ;  /* 0x0000000400007202 */ /* 0x000fe40000000f00 */
[----:B------:R-:W-:-:S04]  /*0320*/  MOV R4, R9 ;  /* 0x0000000900047202 */ /* 0x000fc80000000f00 */
[----:B------:R-:W-:Y:S05]  /*0330*/  RET.REL.NODEC R4 `(_Z4calcPfi) ;  /* 0xfffffffc04307950 */ /* 0x000fea0003c3ffff */
.L_x_4:
[----:B------:R-:W-:-:S00]  /*0340*/  BRA `(.L_x_4) ;  /* 0xfffffffc00fc7947 */ /* 0x000fc0000383ffff */
[----:B------:R-:W-:-:S00]  /*0350*/  NOP ;  /* 0x0000000000007918 */ /* 0x000fc00000000000 */
        /* <DEDUP_REMOVED lines=10> */
.L_x_5:


//--------------------- .nv.shared.reserved.0     --------------------------
	.section	.nv.shared.reserved.0,"aw",@nobits
	.weak		__nv_reservedSMEM_offset_0_alias
	.size		__nv_reservedSMEM_offset_0_alias, 0, 64
	.other		__nv_reservedSMEM_offset_0_alias,@"STO_CUDA_RESERVED_SHARED STV_DEFAULT"
__nv_reservedSMEM_offset_0_alias:
	.zero		0
	.zero		64


//--------------------- .nv.constant0._Z4calcPfi  --------------------------
	.section	.nv.constant0._Z4calcPfi,"a",@progbits
	.sectionflags	@""
	.align	4
.nv.constant0._Z4calcPfi:
	.zero		908


//--------------------- SYMBOLS --------------------------

	.type		.nv.reservedSmem.offset0,@object
	.size		.nv.reservedSmem.offset0,0x4
